//
// Generated by NVIDIA NVVM Compiler
//
// Compiler Build ID: CL-36424714
// Cuda compilation tools, release 13.0, V13.0.88
// Based on NVVM 20.0.0
//

.version 9.0
.target sm_100
.address_size 64

	// .globl	_Z31test_warp_reduce_sum_f32_kernelPKfPfi

.visible .entry _Z31test_warp_reduce_sum_f32_kernelPKfPfi(
	.param .u64 .ptr .align 1 _Z31test_warp_reduce_sum_f32_kernelPKfPfi_param_0,
	.param .u64 .ptr .align 1 _Z31test_warp_reduce_sum_f32_kernelPKfPfi_param_1,
	.param .u32 _Z31test_warp_reduce_sum_f32_kernelPKfPfi_param_2
)
{
	.reg .pred 	%p<8>;
	.reg .b32 	%r<17>;
	.reg .b32 	%f<12>;
	.reg .b64 	%rd<7>;

	ld.param.u64 	%rd1, [_Z31test_warp_reduce_sum_f32_kernelPKfPfi_param_0];
	ld.param.u64 	%rd2, [_Z31test_warp_reduce_sum_f32_kernelPKfPfi_param_1];
	ld.param.u32 	%r2, [_Z31test_warp_reduce_sum_f32_kernelPKfPfi_param_2];
	mov.u32 	%r3, %ctaid.x;
	mov.u32 	%r4, %ntid.x;
	mov.u32 	%r5, %tid.x;
	mad.lo.s32 	%r1, %r3, %r4, %r5;
	setp.ge.s32 	%p1, %r1, %r2;
	@%p1 bra 	$L__BB0_3;
	cvta.to.global.u64 	%rd3, %rd1;
	mul.wide.s32 	%rd4, %r1, 4;
	add.s64 	%rd5, %rd3, %rd4;
	ld.global.f32 	%f2, [%rd5];
	mov.b32 	%r6, %f2;
	shfl.sync.bfly.b32	%r7|%p2, %r6, 16, 31, -1;
	mov.b32 	%f3, %r7;
	add.f32 	%f4, %f2, %f3;
	mov.b32 	%r8, %f4;
	shfl.sync.bfly.b32	%r9|%p3, %r8, 8, 31, -1;
	mov.b32 	%f5, %r9;
	add.f32 	%f6, %f4, %f5;
	mov.b32 	%r10, %f6;
	shfl.sync.bfly.b32	%r11|%p4, %r10, 4, 31, -1;
	mov.b32 	%f7, %r11;
	add.f32 	%f8, %f6, %f7;
	mov.b32 	%r12, %f8;
	shfl.sync.bfly.b32	%r13|%p5, %r12, 2, 31, -1;
	mov.b32 	%f9, %r13;
	add.f32 	%f10, %f8, %f9;
	mov.b32 	%r14, %f10;
	shfl.sync.bfly.b32	%r15|%p6, %r14, 1, 31, -1;
	mov.b32 	%f11, %r15;
	add.f32 	%f1, %f10, %f11;
	add.s32 	%r16, %r1, 31;
	setp.gt.u32 	%p7, %r16, 62;
	@%p7 bra 	$L__BB0_3;
	cvta.to.global.u64 	%rd6, %rd2;
	st.global.f32 	[%rd6], %f1;
$L__BB0_3:
	ret;

}


// ===== COMPILED SASS (sm_100) =====

	.target	sm_100

	.elftype	@"ET_EXEC"


//--------------------- .note.nv.tkinfo           --------------------------
	.section	.note.nv.tkinfo,"",@"SHT_NOTE"
	.sectionflags	@"SHF_NOTE_NV_TKINFO"
	.tkinfo
        /*0018*/ 	.word	0x00000002
        /*0030*/ 	.string	""
        /*0030*/ 	.string	"ptxas"
        /*0030*/ 	.string	"Cuda compilation tools, release 13.0, V13.0.88"
        /*0030*/ 	.string	"Build cuda_13.0.r13.0/compiler.36424714_0"
        /*0030*/ 	.string	"-arch sm_100 -m 64 "



//--------------------- .note.nv.cuinfo           --------------------------
	.section	.note.nv.cuinfo,"",@"SHT_NOTE"
	.sectionflags	@"SHF_NOTE_NV_CUINFO"
        /*0018*/ 	.short	0x0002
        /*001a*/ 	.short	0x0064
        /*001c*/ 	.short	0x0082
	.zero		2


//--------------------- .nv.info                  --------------------------
	.section	.nv.info,"",@"SHT_CUDA_INFO"
	.align	4


	//----- nvinfo : EIATTR_REGCOUNT
	.align		4
        /*0000*/ 	.byte	0x04, 0x2f
        /*0002*/ 	.short	(.L_1 - .L_0)
	.align		4
.L_0:
        /*0004*/ 	.word	index@(_Z31test_warp_reduce_sum_f32_kernelPKfPfi)
        /*0008*/ 	.word	0x0000000c


	//----- nvinfo : EIATTR_FRAME_SIZE
	.align		4
.L_1:
        /*000c*/ 	.byte	0x04, 0x11
        /*000e*/ 	.short	(.L_3 - .L_2)
	.align		4
.L_2:
        /*0010*/ 	.word	index@(_Z31test_warp_reduce_sum_f32_kernelPKfPfi)
        /*0014*/ 	.word	0x00000000


	//----- nvinfo : EIATTR_MIN_STACK_SIZE
	.align		4
.L_3:
        /*0018*/ 	.byte	0x04, 0x12
        /*001a*/ 	.short	(.L_5 - .L_4)
	.align		4
.L_4:
        /*001c*/ 	.word	index@(_Z31test_warp_reduce_sum_f32_kernelPKfPfi)
        /*0020*/ 	.word	0x00000000
.L_5:


//--------------------- .nv.compat                --------------------------
	.section	.nv.compat,"",@"SHT_CUDA_COMPAT_INFO"
	.align	4
        /*0000*/ 	.byte	0x02, 0x09, 0x00, 0x00, 0x02, 0x02, 0x01, 0x00, 0x02, 0x05, 0x05, 0x00, 0x03, 0x07, 0x01, 0x01
        /*0010*/ 	.byte	0x02, 0x03, 0x00, 0x00, 0x02, 0x06, 0x01, 0x00, 0x04, 0x0b, 0x08, 0x00, 0x09, 0x00, 0x00, 0x00
        /*0020*/ 	.byte	0x00, 0x00, 0x00, 0x00


//--------------------- .nv.info._Z31test_warp_reduce_sum_f32_kernelPKfPfi --------------------------
	.section	.nv.info._Z31test_warp_reduce_sum_f32_kernelPKfPfi,"",@"SHT_CUDA_INFO"
	.sectionflags	@""
	.align	4


	//----- nvinfo : EIATTR_CUDA_API_VERSION
	.align		4
        /*0000*/ 	.byte	0x04, 0x37
        /*0002*/ 	.short	(.L_7 - .L_6)
.L_6:
        /*0004*/ 	.word	0x00000082


	//----- nvinfo : EIATTR_KPARAM_INFO
	.align		4
.L_7:
        /*0008*/ 	.byte	0x04, 0x17
        /*000a*/ 	.short	(.L_9 - .L_8)
.L_8:
        /*000c*/ 	.word	0x00000000
        /*0010*/ 	.short	0x0002
        /*0012*/ 	.short	0x0010
        /*0014*/ 	.byte	0x00, 0xf0, 0x11, 0x00


	//----- nvinfo : EIATTR_KPARAM_INFO
	.align		4
.L_9:
        /*0018*/ 	.byte	0x04, 0x17
        /*001a*/ 	.short	(.L_11 - .L_10)
.L_10:
        /*001c*/ 	.word	0x00000000
        /*0020*/ 	.short	0x0001
        /*0022*/ 	.short	0x0008
        /*0024*/ 	.byte	0x00, 0xf5, 0x21, 0x00


	//----- nvinfo : EIATTR_KPARAM_INFO
	.align		4
.L_11:
        /*0028*/ 	.byte	0x04, 0x17
        /*002a*/ 	.short	(.L_13 - .L_12)
.L_12:
        /*002c*/ 	.word	0x00000000
        /*0030*/ 	.short	0x0000
        /*0032*/ 	.short	0x0000
        /*0034*/ 	.byte	0x00, 0xf5, 0x21, 0x00


	//----- nvinfo : EIATTR_SPARSE_MMA_MASK
	.align		4
.L_13:
        /*0038*/ 	.byte	0x03, 0x50
        /*003a*/ 	.short	0x0000


	//----- nvinfo : EIATTR_MAXREG_COUNT
	.align		4
        /*003c*/ 	.byte	0x03, 0x1b
        /*003e*/ 	.short	0x00ff


	//----- nvinfo : EIATTR_MERCURY_ISA_VERSION
	.align		4
        /*0040*/ 	.byte	0x03, 0x5f
        /*0042*/ 	.short	0x0101


	//----- nvinfo : EIATTR_COOP_GROUP_MASK_REGIDS
	.align		4
        /*0044*/ 	.byte	0x04, 0x29
        /*0046*/ 	.short	(.L_15 - .L_14)


	//   ....[0]....
.L_14:
        /*0048*/ 	.word	0xffffffff


	//   ....[1]....
        /*004c*/ 	.word	0xffffffff


	//   ....[2]....
        /*0050*/ 	.word	0xffffffff


	//   ....[3]....
        /*0054*/ 	.word	0xffffffff


	//   ....[4]....
        /*0058*/ 	.word	0xffffffff


	//----- nvinfo : EIATTR_COOP_GROUP_INSTR_OFFSETS
	.align		4
.L_15:
        /*005c*/ 	.byte	0x04, 0x28
        /*005e*/ 	.short	(.L_17 - .L_16)


	//   ....[0]....
.L_16:
        /*0060*/ 	.word	0x000000e0


	//   ....[1]....
        /*0064*/ 	.word	0x00000100


	//   ....[2]....
        /*0068*/ 	.word	0x00000120


	//   ....[3]....
        /*006c*/ 	.word	0x00000140


	//   ....[4]....
        /*0070*/ 	.word	0x00000160


	//----- nvinfo : EIATTR_VRC_CTA_INIT_COUNT
	.align		4
.L_17:
        /*0074*/ 	.byte	0x02, 0x4a
	.zero		1
	.zero		1


	//----- nvinfo : EIATTR_EXIT_INSTR_OFFSETS
	.align		4
        /*0078*/ 	.byte	0x04, 0x1c
        /*007a*/ 	.short	(.L_19 - .L_18)


	//   ....[0]....
.L_18:
        /*007c*/ 	.word	0x00000070


	//   ....[1]....
        /*0080*/ 	.word	0x00000170


	//   ....[2]....
        /*0084*/ 	.word	0x000001b0


	//----- nvinfo : EIATTR_CBANK_PARAM_SIZE
	.align		4
.L_19:
        /*0088*/ 	.byte	0x03, 0x19
        /*008a*/ 	.short	0x0014


	//----- nvinfo : EIATTR_PARAM_CBANK
	.align		4
        /*008c*/ 	.byte	0x04, 0x0a
        /*008e*/ 	.short	(.L_21 - .L_20)
	.align		4
.L_20:
        /*0090*/ 	.word	index@(.nv.constant0._Z31test_warp_reduce_sum_f32_kernelPKfPfi)
        /*0094*/ 	.short	0x0380
        /*0096*/ 	.short	0x0014


	//----- nvinfo : EIATTR_SW_WAR
	.align		4
.L_21:
        /*0098*/ 	.byte	0x04, 0x36
        /*009a*/ 	.short	(.L_23 - .L_22)
.L_22:
        /*009c*/ 	.word	0x00000008
.L_23:


//--------------------- .nv.callgraph             --------------------------
	.section	.nv.callgraph,"",@"SHT_CUDA_CALLGRAPH"
	.align	4
	.sectionentsize	8
	.align		4
        /*0000*/ 	.word	0x00000000
	.align		4
        /*0004*/ 	.word	0xffffffff
	.align		4
        /*0008*/ 	.word	0x00000000
	.align		4
        /*000c*/ 	.word	0xfffffffe
	.align		4
        /*0010*/ 	.word	0x00000000
	.align		4
        /*0014*/ 	.word	0xfffffffd
	.align		4
        /*0018*/ 	.word	0x00000000
	.align		4
        /*001c*/ 	.word	0xfffffffc


//--------------------- .text._Z31test_warp_reduce_sum_f32_kernelPKfPfi --------------------------
	.section	.text._Z31test_warp_reduce_sum_f32_kernelPKfPfi,"ax",@progbits
	.align	128
        .global         _Z31test_warp_reduce_sum_f32_kernelPKfPfi
        .type           _Z31test_warp_reduce_sum_f32_kernelPKfPfi,@function
        .size           _Z31test_warp_reduce_sum_f32_kernelPKfPfi,(.L_x_1 - _Z31test_warp_reduce_sum_f32_kernelPKfPfi)
        .other          _Z31test_warp_reduce_sum_f32_kernelPKfPfi,@"STO_CUDA_ENTRY STV_DEFAULT"
_Z31test_warp_reduce_sum_f32_kernelPKfPfi:
.text._Z31test_warp_reduce_sum_f32_kernelPKfPfi:
[----:B------:R-:W-:Y:S01]  /*0000*/  LDC R1, c[0x0][0x37c] ;  /* 0x0000df00ff017b82 */ /* 0x000fe20000000800 */
[----:B------:R-:W0:Y:S07]  /*0010*/  S2R R0, SR_TID.X ;  /* 0x0000000000007919 */ /* 0x000e2e0000002100 */
[----:B------:R-:W0:Y:S01]  /*0020*/  S2UR UR4, SR_CTAID.X ;  /* 0x00000000000479c3 */ /* 0x000e220000002500 */
[----:B------:R-:W1:Y:S07]  /*0030*/  LDCU UR5, c[0x0][0x390] ;  /* 0x00007200ff0577ac */ /* 0x000e6e0008000800 */
[----:B------:R-:W0:Y:S02]  /*0040*/  LDC R5, c[0x0][0x360] ;  /* 0x0000d800ff057b82 */ /* 0x000e240000000800 */
[----:B0-----:R-:W-:-:S05]  /*0050*/  IMAD R5, R5, UR4, R0 ;  /* 0x0000000405057c24 */ /* 0x001fca000f8e0200 */
[----:B-1----:R-:W-:-:S13]  /*0060*/  ISETP.GE.AND P0, PT, R5, UR5, PT ;  /* 0x0000000505007c0c */ /* 0x002fda000bf06270 */
[----:B------:R-:W-:Y:S05]  /*0070*/  @P0 EXIT ;  /* 0x000000000000094d */ /* 0x000fea0003800000 */
[----:B------:R-:W0:Y:S01]  /*0080*/  LDC.64 R2, c[0x0][0x380] ;  /* 0x0000e000ff027b82 */ /* 0x000e220000000a00 */
[----:B------:R-:W1:Y:S01]  /*0090*/  LDCU.64 UR4, c[0x0][0x358] ;  /* 0x00006b00ff0477ac */ /* 0x000e620008000a00 */
[----:B0-----:R-:W-:-:S06]  /*00a0*/  IMAD.WIDE R2, R5, 0x4, R2 ;  /* 0x0000000405027825 */ /* 0x001fcc00078e0202 */
[----:B-1----:R-:W2:Y:S01]  /*00b0*/  LDG.E R2, desc[UR4][R2.64] ;  /* 0x0000000402027981 */ /* 0x002ea2000c1e1900 */
[----:B------:R-:W-:-:S04]  /*00c0*/  IADD3 R5, PT, PT, R5, 0x1f, RZ ;  /* 0x0000001f05057810 */ /* 0x000fc80007ffe0ff */
[----:B------:R-:W-:Y:S01]  /*00d0*/  ISETP.GT.U32.AND P0, PT, R5, 0x3e, PT ;  /* 0x0000003e0500780c */ /* 0x000fe20003f04070 */
[----:B--2---:R-:W0:Y:S02]  /*00e0*/  SHFL.BFLY PT, R7, R2, 0x10, 0x1f ;  /* 0x0e001f0002077f89 */ /* 0x004e2400000e0000 */
[----:B0-----:R-:W-:-:S05]  /*00f0*/  FADD R7, R2, R7 ;  /* 0x0000000702077221 */ /* 0x001fca0000000000 */
[----:B------:R-:W0:Y:S02]  /*0100*/  SHFL.BFLY PT, R0, R7, 0x8, 0x1f ;  /* 0x0d001f0007007f89 */ /* 0x000e2400000e0000 */
[----:B0-----:R-:W-:-:S05]  /*0110*/  FADD R0, R7, R0 ;  /* 0x0000000007007221 */ /* 0x001fca0000000000 */
[----:B------:R-:W0:Y:S02]  /*0120*/  SHFL.BFLY PT, R9, R0, 0x4, 0x1f ;  /* 0x0c801f0000097f89 */ /* 0x000e2400000e0000 */
[----:B0-----:R-:W-:-:S05]  /*0130*/  FADD R9, R0, R9 ;  /* 0x0000000900097221 */ /* 0x001fca0000000000 */
[----:B------:R-:W0:Y:S02]  /*0140*/  SHFL.BFLY PT, R4, R9, 0x2, 0x1f ;  /* 0x0c401f0009047f89 */ /* 0x000e2400000e0000 */
[----:B0-----:R-:W-:-:S05]  /*0150*/  FADD R4, R9, R4 ;  /* 0x0000000409047221 */ /* 0x001fca0000000000 */
[----:B------:R0:W1:Y:S01]  /*0160*/  SHFL.BFLY PT, R5, R4, 0x1, 0x1f ;  /* 0x0c201f0004057f89 */ /* 0x00006200000e0000 */
[----:B------:R-:W-:Y:S05]  /*0170*/  @P0 EXIT ;  /* 0x000000000000094d */ /* 0x000fea0003800000 */
[----:B------:R-:W2:Y:S01]  /*0180*/  LDC.64 R2, c[0x0][0x388] ;  /* 0x0000e200ff027b82 */ /* 0x000ea20000000a00 */
[----:B-1----:R-:W-:-:S05]  /*0190*/  FADD R5, R4, R5 ;  /* 0x0000000504057221 */ /* 0x002fca0000000000 */
[----:B--2---:R-:W-:Y:S01]  /*01a0*/  STG.E desc[UR4][R2.64], R5 ;  /* 0x0000000502007986 */ /* 0x004fe2000c101904 */
[----:B------:R-:W-:Y:S05]  /*01b0*/  EXIT ;  /* 0x000000000000794d */ /* 0x000fea0003800000 */
.L_x_0:
[----:B------:R-:W-:-:S00]  /*01c0*/  BRA `(.L_x_0) ;  /* 0xfffffffc00fc7947 */ /* 0x000fc0000383ffff */
[----:B------:R-:W-:-:S00]  /*01d0*/  NOP ;  /* 0x0000000000007918 */ /* 0x000fc00000000000 */
        /* <DEDUP_REMOVED lines=10> */
.L_x_1:


//--------------------- .nv.shared.reserved.0     --------------------------
	.section	.nv.shared.reserved.0,"aw",@nobits
	.weak		__nv_reservedSMEM_offset_0_alias
	.size		__nv_reservedSMEM_offset_0_alias, 0, 64
	.other		__nv_reservedSMEM_offset_0_alias,@"STO_CUDA_RESERVED_SHARED STV_DEFAULT"
__nv_reservedSMEM_offset_0_alias:
	.zero		0
	.zero		64


//--------------------- .nv.constant0._Z31test_warp_reduce_sum_f32_kernelPKfPfi --------------------------
	.section	.nv.constant0._Z31test_warp_reduce_sum_f32_kernelPKfPfi,"a",@progbits
	.sectionflags	@""
	.align	4
.nv.constant0._Z31test_warp_reduce_sum_f32_kernelPKfPfi:
	.zero		916


//--------------------- SYMBOLS --------------------------

	.type		.nv.reservedSmem.offset0,@object
	.size		.nv.reservedSmem.offset0,0x4
